//
// Generated by NVIDIA NVVM Compiler
//
// Compiler Build ID: CL-36424714
// Cuda compilation tools, release 13.0, V13.0.88
// Based on NVVM 20.0.0
//

.version 9.0
.target sm_100
.address_size 64

	// .globl	_Z13lineDetectionPhS_ii

.visible .entry _Z13lineDetectionPhS_ii(
	.param .u64 .ptr .align 1 _Z13lineDetectionPhS_ii_param_0,
	.param .u64 .ptr .align 1 _Z13lineDetectionPhS_ii_param_1,
	.param .u32 _Z13lineDetectionPhS_ii_param_2,
	.param .u32 _Z13lineDetectionPhS_ii_param_3
)
{
	.reg .pred 	%p<9>;
	.reg .b16 	%rs<3>;
	.reg .b32 	%r<42>;
	.reg .b64 	%rd<18>;

	ld.param.u64 	%rd8, [_Z13lineDetectionPhS_ii_param_0];
	ld.param.u64 	%rd9, [_Z13lineDetectionPhS_ii_param_1];
	ld.param.u32 	%r7, [_Z13lineDetectionPhS_ii_param_2];
	ld.param.u32 	%r8, [_Z13lineDetectionPhS_ii_param_3];
	cvta.to.global.u64 	%rd1, %rd9;
	mov.u32 	%r9, %tid.y;
	mov.u32 	%r10, %ntid.y;
	mov.u32 	%r11, %ctaid.y;
	mad.lo.s32 	%r1, %r10, %r11, %r9;
	mov.u32 	%r12, %tid.x;
	mov.u32 	%r13, %ntid.x;
	mov.u32 	%r14, %ctaid.x;
	mad.lo.s32 	%r2, %r13, %r14, %r12;
	setp.ge.s32 	%p1, %r1, %r7;
	@%p1 bra 	$L__BB0_8;
	setp.lt.s32 	%p2, %r2, 0;
	setp.ge.s32 	%p3, %r2, %r8;
	or.pred  	%p4, %p2, %p3;
	@%p4 bra 	$L__BB0_8;
	mad.lo.s32 	%r15, %r8, %r1, %r2;
	cvt.s64.s32 	%rd10, %r15;
	add.s64 	%rd2, %rd1, %rd10;
	ld.global.u8 	%r3, [%rd2];
	mul.lo.s32 	%r4, %r8, %r7;
	cvt.s64.s32 	%rd11, %r4;
	add.s64 	%rd3, %rd2, %rd11;
	ld.global.u8 	%r5, [%rd3];
	add.s64 	%rd4, %rd3, %rd11;
	ld.global.u8 	%r6, [%rd4];
	add.s32 	%r16, %r8, -1;
	setp.ge.s32 	%p5, %r2, %r16;
	cvta.to.global.u64 	%rd12, %rd8;
	add.s64 	%rd5, %rd12, %rd10;
	add.s64 	%rd6, %rd5, %rd11;
	add.s64 	%rd7, %rd6, %rd11;
	@%p5 bra 	$L__BB0_5;
	ld.global.u8 	%r17, [%rd2+1];
	ld.global.u8 	%r18, [%rd3+1];
	ld.global.u8 	%r19, [%rd4+1];
	sub.s32 	%r20, %r3, %r17;
	abs.s32 	%r21, %r20;
	sub.s32 	%r22, %r6, %r19;
	abs.s32 	%r23, %r22;
	sub.s32 	%r24, %r5, %r18;
	abs.s32 	%r25, %r24;
	add.s32 	%r26, %r25, %r21;
	add.s32 	%r27, %r26, %r23;
	setp.gt.u32 	%p6, %r27, 5;
	@%p6 bra 	$L__BB0_5;
	mov.b16 	%rs1, 0;
	st.global.u8 	[%rd5], %rs1;
	st.global.u8 	[%rd6], %rs1;
	st.global.u8 	[%rd7], %rs1;
$L__BB0_5:
	add.s32 	%r28, %r7, -1;
	setp.ge.u32 	%p7, %r1, %r28;
	@%p7 bra 	$L__BB0_8;
	add.s32 	%r29, %r2, %r1;
	add.s32 	%r30, %r29, %r8;
	cvt.s64.s32 	%rd14, %r30;
	add.s64 	%rd15, %rd1, %rd14;
	ld.global.u8 	%r31, [%rd15];
	add.s64 	%rd16, %rd15, %rd11;
	ld.global.u8 	%r32, [%rd16];
	add.s64 	%rd17, %rd16, %rd11;
	ld.global.u8 	%r33, [%rd17];
	sub.s32 	%r34, %r3, %r31;
	abs.s32 	%r35, %r34;
	sub.s32 	%r36, %r6, %r33;
	abs.s32 	%r37, %r36;
	sub.s32 	%r38, %r5, %r32;
	abs.s32 	%r39, %r38;
	add.s32 	%r40, %r39, %r35;
	add.s32 	%r41, %r40, %r37;
	setp.gt.u32 	%p8, %r41, 5;
	@%p8 bra 	$L__BB0_8;
	mov.b16 	%rs2, 0;
	st.global.u8 	[%rd5], %rs2;
	st.global.u8 	[%rd6], %rs2;
	st.global.u8 	[%rd7], %rs2;
$L__BB0_8:
	ret;

}


// ===== COMPILED SASS (sm_100) =====

	.target	sm_100

	.elftype	@"ET_EXEC"


//--------------------- .note.nv.tkinfo           --------------------------
	.section	.note.nv.tkinfo,"",@"SHT_NOTE"
	.sectionflags	@"SHF_NOTE_NV_TKINFO"
	.tkinfo
        /*0018*/ 	.word	0x00000002
        /*0030*/ 	.string	""
        /*0030*/ 	.string	"ptxas"
        /*0030*/ 	.string	"Cuda compilation tools, release 13.0, V13.0.88"
        /*0030*/ 	.string	"Build cuda_13.0.r13.0/compiler.36424714_0"
        /*0030*/ 	.string	"-arch sm_100 -m 64 "



//--------------------- .note.nv.cuinfo           --------------------------
	.section	.note.nv.cuinfo,"",@"SHT_NOTE"
	.sectionflags	@"SHF_NOTE_NV_CUINFO"
        /*0018*/ 	.short	0x0002
        /*001a*/ 	.short	0x0064
        /*001c*/ 	.short	0x0082
	.zero		2


//--------------------- .nv.info                  --------------------------
	.section	.nv.info,"",@"SHT_CUDA_INFO"
	.align	4


	//----- nvinfo : EIATTR_REGCOUNT
	.align		4
        /*0000*/ 	.byte	0x04, 0x2f
        /*0002*/ 	.short	(.L_1 - .L_0)
	.align		4
.L_0:
        /*0004*/ 	.word	index@(_Z13lineDetectionPhS_ii)
        /*0008*/ 	.word	0x00000017


	//----- nvinfo : EIATTR_FRAME_SIZE
	.align		4
.L_1:
        /*000c*/ 	.byte	0x04, 0x11
        /*000e*/ 	.short	(.L_3 - .L_2)
	.align		4
.L_2:
        /*0010*/ 	.word	index@(_Z13lineDetectionPhS_ii)
        /*0014*/ 	.word	0x00000000


	//----- nvinfo : EIATTR_MIN_STACK_SIZE
	.align		4
.L_3:
        /*0018*/ 	.byte	0x04, 0x12
        /*001a*/ 	.short	(.L_5 - .L_4)
	.align		4
.L_4:
        /*001c*/ 	.word	index@(_Z13lineDetectionPhS_ii)
        /*0020*/ 	.word	0x00000000
.L_5:


//--------------------- .nv.compat                --------------------------
	.section	.nv.compat,"",@"SHT_CUDA_COMPAT_INFO"
	.align	4
        /*0000*/ 	.byte	0x02, 0x09, 0x00, 0x00, 0x02, 0x02, 0x01, 0x00, 0x02, 0x05, 0x05, 0x00, 0x03, 0x07, 0x01, 0x01
        /*0010*/ 	.byte	0x02, 0x03, 0x00, 0x00, 0x02, 0x06, 0x01, 0x00, 0x04, 0x0b, 0x08, 0x00, 0x09, 0x00, 0x00, 0x00
        /*0020*/ 	.byte	0x00, 0x00, 0x00, 0x00


//--------------------- .nv.info._Z13lineDetectionPhS_ii --------------------------
	.section	.nv.info._Z13lineDetectionPhS_ii,"",@"SHT_CUDA_INFO"
	.sectionflags	@""
	.align	4


	//----- nvinfo : EIATTR_CUDA_API_VERSION
	.align		4
        /*0000*/ 	.byte	0x04, 0x37
        /*0002*/ 	.short	(.L_7 - .L_6)
.L_6:
        /*0004*/ 	.word	0x00000082


	//----- nvinfo : EIATTR_KPARAM_INFO
	.align		4
.L_7:
        /*0008*/ 	.byte	0x04, 0x17
        /*000a*/ 	.short	(.L_9 - .L_8)
.L_8:
        /*000c*/ 	.word	0x00000000
        /*0010*/ 	.short	0x0003
        /*0012*/ 	.short	0x0014
        /*0014*/ 	.byte	0x00, 0xf0, 0x11, 0x00


	//----- nvinfo : EIATTR_KPARAM_INFO
	.align		4
.L_9:
        /*0018*/ 	.byte	0x04, 0x17
        /*001a*/ 	.short	(.L_11 - .L_10)
.L_10:
        /*001c*/ 	.word	0x00000000
        /*0020*/ 	.short	0x0002
        /*0022*/ 	.short	0x0010
        /*0024*/ 	.byte	0x00, 0xf0, 0x11, 0x00


	//----- nvinfo : EIATTR_KPARAM_INFO
	.align		4
.L_11:
        /*0028*/ 	.byte	0x04, 0x17
        /*002a*/ 	.short	(.L_13 - .L_12)
.L_12:
        /*002c*/ 	.word	0x00000000
        /*0030*/ 	.short	0x0001
        /*0032*/ 	.short	0x0008
        /*0034*/ 	.byte	0x00, 0xf5, 0x21, 0x00


	//----- nvinfo : EIATTR_KPARAM_INFO
	.align		4
.L_13:
        /*0038*/ 	.byte	0x04, 0x17
        /*003a*/ 	.short	(.L_15 - .L_14)
.L_14:
        /*003c*/ 	.word	0x00000000
        /*0040*/ 	.short	0x0000
        /*0042*/ 	.short	0x0000
        /*0044*/ 	.byte	0x00, 0xf5, 0x21, 0x00


	//----- nvinfo : EIATTR_SPARSE_MMA_MASK
	.align		4
.L_15:
        /*0048*/ 	.byte	0x03, 0x50
        /*004a*/ 	.short	0x0000


	//----- nvinfo : EIATTR_MAXREG_COUNT
	.align		4
        /*004c*/ 	.byte	0x03, 0x1b
        /*004e*/ 	.short	0x00ff


	//----- nvinfo : EIATTR_MERCURY_ISA_VERSION
	.align		4
        /*0050*/ 	.byte	0x03, 0x5f
        /*0052*/ 	.short	0x0101


	//----- nvinfo : EIATTR_VRC_CTA_INIT_COUNT
	.align		4
        /*0054*/ 	.byte	0x02, 0x4a
	.zero		1
	.zero		1


	//----- nvinfo : EIATTR_EXIT_INSTR_OFFSETS
	.align		4
        /*0058*/ 	.byte	0x04, 0x1c
        /*005a*/ 	.short	(.L_17 - .L_16)


	//   ....[0]....
.L_16:
        /*005c*/ 	.word	0x000000b0


	//   ....[1]....
        /*0060*/ 	.word	0x000000f0


	//   ....[2]....
        /*0064*/ 	.word	0x000003b0


	//   ....[3]....
        /*0068*/ 	.word	0x00000500


	//   ....[4]....
        /*006c*/ 	.word	0x00000540


	//----- nvinfo : EIATTR_CRS_STACK_SIZE
	.align		4
.L_17:
        /*0070*/ 	.byte	0x04, 0x1e
        /*0072*/ 	.short	(.L_19 - .L_18)
.L_18:
        /*0074*/ 	.word	0x00000000


	//----- nvinfo : EIATTR_CBANK_PARAM_SIZE
	.align		4
.L_19:
        /*0078*/ 	.byte	0x03, 0x19
        /*007a*/ 	.short	0x0018


	//----- nvinfo : EIATTR_PARAM_CBANK
	.align		4
        /*007c*/ 	.byte	0x04, 0x0a
        /*007e*/ 	.short	(.L_21 - .L_20)
	.align		4
.L_20:
        /*0080*/ 	.word	index@(.nv.constant0._Z13lineDetectionPhS_ii)
        /*0084*/ 	.short	0x0380
        /*0086*/ 	.short	0x0018


	//----- nvinfo : EIATTR_SW_WAR
	.align		4
.L_21:
        /*0088*/ 	.byte	0x04, 0x36
        /*008a*/ 	.short	(.L_23 - .L_22)
.L_22:
        /*008c*/ 	.word	0x00000008
.L_23:


//--------------------- .nv.callgraph             --------------------------
	.section	.nv.callgraph,"",@"SHT_CUDA_CALLGRAPH"
	.align	4
	.sectionentsize	8
	.align		4
        /*0000*/ 	.word	0x00000000
	.align		4
        /*0004*/ 	.word	0xffffffff
	.align		4
        /*0008*/ 	.word	0x00000000
	.align		4
        /*000c*/ 	.word	0xfffffffe
	.align		4
        /*0010*/ 	.word	0x00000000
	.align		4
        /*0014*/ 	.word	0xfffffffd
	.align		4
        /*0018*/ 	.word	0x00000000
	.align		4
        /*001c*/ 	.word	0xfffffffc


//--------------------- .text._Z13lineDetectionPhS_ii --------------------------
	.section	.text._Z13lineDetectionPhS_ii,"ax",@progbits
	.align	128
        .global         _Z13lineDetectionPhS_ii
        .type           _Z13lineDetectionPhS_ii,@function
        .size           _Z13lineDetectionPhS_ii,(.L_x_3 - _Z13lineDetectionPhS_ii)
        .other          _Z13lineDetectionPhS_ii,@"STO_CUDA_ENTRY STV_DEFAULT"
_Z13lineDetectionPhS_ii:
.text._Z13lineDetectionPhS_ii:
[----:B------:R-:W-:Y:S01]  /*0000*/  LDC R1, c[0x0][0x37c] ;  /* 0x0000df00ff017b82 */ /* 0x000fe20000000800 */
[----:B------:R-:W0:Y:S01]  /*0010*/  S2R R8, SR_TID.Y ;  /* 0x0000000000087919 */ /* 0x000e220000002200 */
[----:B------:R-:W0:Y:S01]  /*0020*/  LDCU UR4, c[0x0][0x364] ;  /* 0x00006c80ff0477ac */ /* 0x000e220008000800 */
[----:B------:R-:W0:Y:S01]  /*0030*/  S2R R3, SR_CTAID.Y ;  /* 0x0000000000037919 */ /* 0x000e220000002600 */
[----:B------:R-:W1:Y:S01]  /*0040*/  LDCU UR9, c[0x0][0x390] ;  /* 0x00007200ff0977ac */ /* 0x000e620008000800 */
[----:B------:R-:W2:Y:S01]  /*0050*/  S2R R9, SR_TID.X ;  /* 0x0000000000097919 */ /* 0x000ea20000002100 */
[----:B------:R-:W2:Y:S01]  /*0060*/  LDCU UR5, c[0x0][0x360] ;  /* 0x00006c00ff0577ac */ /* 0x000ea20008000800 */
[----:B------:R-:W2:Y:S01]  /*0070*/  S2R R0, SR_CTAID.X ;  /* 0x0000000000007919 */ /* 0x000ea20000002500 */
[----:B0-----:R-:W-:-:S05]  /*0080*/  IMAD R8, R3, UR4, R8 ;  /* 0x0000000403087c24 */ /* 0x001fca000f8e0208 */
[----:B-1----:R-:W-:Y:S01]  /*0090*/  ISETP.GE.AND P0, PT, R8, UR9, PT ;  /* 0x0000000908007c0c */ /* 0x002fe2000bf06270 */
[----:B--2---:R-:W-:-:S12]  /*00a0*/  IMAD R9, R0, UR5, R9 ;  /* 0x0000000500097c24 */ /* 0x004fd8000f8e0209 */
[----:B------:R-:W-:Y:S05]  /*00b0*/  @P0 EXIT ;  /* 0x000000000000094d */ /* 0x000fea0003800000 */
[----:B------:R-:W0:Y:S02]  /*00c0*/  LDCU UR10, c[0x0][0x394] ;  /* 0x00007280ff0a77ac */ /* 0x000e240008000800 */
[----:B0-----:R-:W-:-:S04]  /*00d0*/  ISETP.GE.AND P0, PT, R9, UR10, PT ;  /* 0x0000000a09007c0c */ /* 0x001fc8000bf06270 */
[----:B------:R-:W-:-:S13]  /*00e0*/  ISETP.LT.OR P0, PT, R9, RZ, P0 ;  /* 0x000000ff0900720c */ /* 0x000fda0000701670 */
[----:B------:R-:W-:Y:S05]  /*00f0*/  @P0 EXIT ;  /* 0x000000000000094d */ /* 0x000fea0003800000 */
[----:B------:R-:W0:Y:S01]  /*0100*/  LDCU.128 UR12, c[0x0][0x380] ;  /* 0x00007000ff0c77ac */ /* 0x000e220008000c00 */
[----:B------:R-:W-:Y:S01]  /*0110*/  IMAD R4, R8, UR10, R9 ;  /* 0x0000000a08047c24 */ /* 0x000fe2000f8e0209 */
[----:B------:R-:W-:-:S04]  /*0120*/  UIMAD UR4, UR9, UR10, URZ ;  /* 0x0000000a090472a4 */ /* 0x000fc8000f8e02ff */
[----:B------:R-:W-:Y:S01]  /*0130*/  SHF.R.S32.HI R0, RZ, 0x1f, R4 ;  /* 0x0000001fff007819 */ /* 0x000fe20000011404 */
[----:B------:R-:W1:Y:S01]  /*0140*/  LDCU.64 UR6, c[0x0][0x358] ;  /* 0x00006b00ff0677ac */ /* 0x000e620008000a00 */
[----:B------:R-:W-:Y:S02]  /*0150*/  USHF.R.S32.HI UR8, URZ, 0x1f, UR4 ;  /* 0x0000001fff087899 */ /* 0x000fe40008011404 */
[----:B------:R-:W-:Y:S01]  /*0160*/  UIADD3 UR5, UPT, UPT, UR10, -0x1, URZ ;  /* 0xffffffff0a057890 */ /* 0x000fe2000fffe0ff */
[C---:B0-----:R-:W-:Y:S02]  /*0170*/  IADD3 R12, P0, PT, R4.reuse, UR14, RZ ;  /* 0x0000000e040c7c10 */ /* 0x041fe4000ff1e0ff */
[----:B------:R-:W-:Y:S02]  /*0180*/  IADD3 R4, P1, PT, R4, UR12, RZ ;  /* 0x0000000c04047c10 */ /* 0x000fe4000ff3e0ff */
[----:B------:R-:W-:Y:S02]  /*0190*/  IADD3.X R13, PT, PT, R0, UR15, RZ, P0, !PT ;  /* 0x0000000f000d7c10 */ /* 0x000fe400087fe4ff */
[----:B------:R-:W-:-:S02]  /*01a0*/  IADD3 R14, P0, PT, R12, UR4, RZ ;  /* 0x000000040c0e7c10 */ /* 0x000fc4000ff1e0ff */
[----:B------:R-:W-:Y:S02]  /*01b0*/  IADD3.X R5, PT, PT, R0, UR13, RZ, P1, !PT ;  /* 0x0000000d00057c10 */ /* 0x000fe40008ffe4ff */
[----:B------:R-:W-:Y:S01]  /*01c0*/  IADD3.X R15, PT, PT, R13, UR8, RZ, P0, !PT ;  /* 0x000000080d0f7c10 */ /* 0x000fe200087fe4ff */
[----:B-1----:R0:W5:Y:S01]  /*01d0*/  LDG.E.U8 R0, desc[UR6][R12.64] ;  /* 0x000000060c007981 */ /* 0x002162000c1e1100 */
[----:B------:R-:W-:Y:S02]  /*01e0*/  IADD3 R10, P0, PT, R14, UR4, RZ ;  /* 0x000000040e0a7c10 */ /* 0x000fe4000ff1e0ff */
[----:B------:R-:W-:Y:S01]  /*01f0*/  IADD3 R2, P1, PT, R4, UR4, RZ ;  /* 0x0000000404027c10 */ /* 0x000fe2000ff3e0ff */
[----:B------:R0:W5:Y:S01]  /*0200*/  LDG.E.U8 R6, desc[UR6][R14.64] ;  /* 0x000000060e067981 */ /* 0x000162000c1e1100 */
[----:B------:R-:W-:Y:S02]  /*0210*/  IADD3.X R11, PT, PT, R15, UR8, RZ, P0, !PT ;  /* 0x000000080f0b7c10 */ /* 0x000fe400087fe4ff */
[----:B------:R-:W-:-:S02]  /*0220*/  IADD3.X R3, PT, PT, R5, UR8, RZ, P1, !PT ;  /* 0x0000000805037c10 */ /* 0x000fc40008ffe4ff */
[----:B------:R-:W-:Y:S01]  /*0230*/  ISETP.GE.AND P1, PT, R9, UR5, PT ;  /* 0x0000000509007c0c */ /* 0x000fe2000bf26270 */
[----:B------:R0:W5:Y:S01]  /*0240*/  LDG.E.U8 R7, desc[UR6][R10.64] ;  /* 0x000000060a077981 */ /* 0x000162000c1e1100 */
[----:B------:R-:W-:Y:S01]  /*0250*/  IADD3 R16, P2, PT, R2, UR4, RZ ;  /* 0x0000000402107c10 */ /* 0x000fe2000ff5e0ff */
[----:B------:R-:W-:Y:S03]  /*0260*/  BSSY.RECONVERGENT B0, `(.L_x_0) ;  /* 0x0000012000007945 */ /* 0x000fe60003800200 */
[----:B------:R-:W-:-:S07]  /*0270*/  IADD3.X R17, PT, PT, R3, UR8, RZ, P2, !PT ;  /* 0x0000000803117c10 */ /* 0x000fce00097fe4ff */
[----:B0-----:R-:W-:Y:S05]  /*0280*/  @P1 BRA `(.L_x_1) ;  /* 0x00000000003c1947 */ /* 0x001fea0003800000 */
[----:B------:R-:W2:Y:S04]  /*0290*/  LDG.E.U8 R15, desc[UR6][R14.64+0x1] ;  /* 0x000001060e0f7981 */ /* 0x000ea8000c1e1100 */
[----:B------:R-:W3:Y:S04]  /*02a0*/  LDG.E.U8 R10, desc[UR6][R10.64+0x1] ;  /* 0x000001060a0a7981 */ /* 0x000ee8000c1e1100 */
[----:B------:R-:W4:Y:S01]  /*02b0*/  LDG.E.U8 R13, desc[UR6][R12.64+0x1] ;  /* 0x000001060c0d7981 */ /* 0x000f22000c1e1100 */
[----:B--2--5:R-:W-:Y:S02]  /*02c0*/  IMAD.IADD R20, R6, 0x1, -R15 ;  /* 0x0000000106147824 */ /* 0x024fe400078e0a0f */
[----:B---3--:R-:W-:-:S03]  /*02d0*/  IMAD.IADD R19, R7, 0x1, -R10 ;  /* 0x0000000107137824 */ /* 0x008fc600078e0a0a */
[----:B------:R-:W-:Y:S01]  /*02e0*/  IABS R20, R20 ;  /* 0x0000001400147213 */ /* 0x000fe20000000000 */
[----:B----4-:R-:W-:Y:S01]  /*02f0*/  IMAD.IADD R18, R0, 0x1, -R13 ;  /* 0x0000000100127824 */ /* 0x010fe200078e0a0d */
[----:B------:R-:W-:-:S03]  /*0300*/  IABS R12, R19 ;  /* 0x00000013000c7213 */ /* 0x000fc60000000000 */
[----:B------:R-:W-:Y:S01]  /*0310*/  IMAD.MOV.U32 R19, RZ, RZ, R20 ;  /* 0x000000ffff137224 */ /* 0x000fe200078e0014 */
[----:B------:R-:W-:-:S04]  /*0320*/  IABS R18, R18 ;  /* 0x0000001200127213 */ /* 0x000fc80000000000 */
[----:B------:R-:W-:-:S04]  /*0330*/  IADD3 R12, PT, PT, R12, R19, R18 ;  /* 0x000000130c0c7210 */ /* 0x000fc80007ffe012 */
[----:B------:R-:W-:-:S13]  /*0340*/  ISETP.GT.U32.AND P0, PT, R12, 0x5, PT ;  /* 0x000000050c00780c */ /* 0x000fda0003f04070 */
[----:B------:R0:W-:Y:S04]  /*0350*/  @!P0 STG.E.U8 desc[UR6][R4.64], RZ ;  /* 0x000000ff04008986 */ /* 0x0001e8000c101106 */
[----:B------:R0:W-:Y:S04]  /*0360*/  @!P0 STG.E.U8 desc[UR6][R2.64], RZ ;  /* 0x000000ff02008986 */ /* 0x0001e8000c101106 */
[----:B------:R0:W-:Y:S02]  /*0370*/  @!P0 STG.E.U8 desc[UR6][R16.64], RZ ;  /* 0x000000ff10008986 */ /* 0x0001e4000c101106 */
.L_x_1:
[----:B------:R-:W-:Y:S05]  /*0380*/  BSYNC.RECONVERGENT B0 ;  /* 0x0000000000007941 */ /* 0x000fea0003800200 */
.L_x_0:
[----:B------:R-:W-:-:S06]  /*0390*/  UIADD3 UR5, UPT, UPT, UR9, -0x1, URZ ;  /* 0xffffffff09057890 */ /* 0x000fcc000fffe0ff */
[----:B------:R-:W-:-:S13]  /*03a0*/  ISETP.GE.U32.AND P0, PT, R8, UR5, PT ;  /* 0x0000000508007c0c */ /* 0x000fda000bf06070 */
[----:B------:R-:W-:Y:S05]  /*03b0*/  @P0 EXIT ;  /* 0x000000000000094d */ /* 0x000fea0003800000 */
[----:B------:R-:W-:-:S04]  /*03c0*/  IADD3 R9, PT, PT, R9, UR10, R8 ;  /* 0x0000000a09097c10 */ /* 0x000fc8000fffe008 */
[----:B------:R-:W-:-:S04]  /*03d0*/  IADD3 R8, P0, PT, R9, UR14, RZ ;  /* 0x0000000e09087c10 */ /* 0x000fc8000ff1e0ff */
[----:B------:R-:W-:Y:S02]  /*03e0*/  LEA.HI.X.SX32 R9, R9, UR15, 0x1, P0 ;  /* 0x0000000f09097c11 */ /* 0x000fe400080f0eff */
[----:B------:R-:W-:-:S04]  /*03f0*/  IADD3 R10, P0, PT, R8, UR4, RZ ;  /* 0x00000004080a7c10 */ /* 0x000fc8000ff1e0ff */
[----:B------:R-:W-:Y:S02]  /*0400*/  IADD3.X R11, PT, PT, R9, UR8, RZ, P0, !PT ;  /* 0x00000008090b7c10 */ /* 0x000fe400087fe4ff */
[----:B------:R-:W-:Y:S01]  /*0410*/  IADD3 R12, P0, PT, R10, UR4, RZ ;  /* 0x000000040a0c7c10 */ /* 0x000fe2000ff1e0ff */
[----:B------:R-:W2:Y:S03]  /*0420*/  LDG.E.U8 R9, desc[UR6][R8.64] ;  /* 0x0000000608097981 */ /* 0x000ea6000c1e1100 */
[----:B------:R-:W-:Y:S02]  /*0430*/  IADD3.X R13, PT, PT, R11, UR8, RZ, P0, !PT ;  /* 0x000000080b0d7c10 */ /* 0x000fe400087fe4ff */
[----:B------:R-:W3:Y:S04]  /*0440*/  LDG.E.U8 R11, desc[UR6][R10.64] ;  /* 0x000000060a0b7981 */ /* 0x000ee8000c1e1100 */
[----:B------:R-:W4:Y:S01]  /*0450*/  LDG.E.U8 R12, desc[UR6][R12.64] ;  /* 0x000000060c0c7981 */ /* 0x000f22000c1e1100 */
[----:B--2--5:R-:W-:-:S02]  /*0460*/  IMAD.IADD R0, R0, 0x1, -R9 ;  /* 0x0000000100007824 */ /* 0x024fc400078e0a09 */
[----:B---3--:R-:W-:-:S03]  /*0470*/  IMAD.IADD R6, R6, 0x1, -R11 ;  /* 0x0000000106067824 */ /* 0x008fc600078e0a0b */
[----:B------:R-:W-:Y:S01]  /*0480*/  IABS R15, R0 ;  /* 0x00000000000f7213 */ /* 0x000fe20000000000 */
[----:B----4-:R-:W-:Y:S01]  /*0490*/  IMAD.IADD R7, R7, 0x1, -R12 ;  /* 0x0000000107077824 */ /* 0x010fe200078e0a0c */
[----:B------:R-:W-:-:S03]  /*04a0*/  IABS R14, R6 ;  /* 0x00000006000e7213 */ /* 0x000fc60000000000 */
[----:B------:R-:W-:Y:S01]  /*04b0*/  IMAD.MOV.U32 R6, RZ, RZ, R15 ;  /* 0x000000ffff067224 */ /* 0x000fe200078e000f */
[----:B------:R-:W-:Y:S01]  /*04c0*/  IABS R0, R7 ;  /* 0x0000000700007213 */ /* 0x000fe20000000000 */
[----:B------:R-:W-:-:S05]  /*04d0*/  IMAD.MOV.U32 R7, RZ, RZ, R14 ;  /* 0x000000ffff077224 */ /* 0x000fca00078e000e */
[----:B------:R-:W-:-:S04]  /*04e0*/  IADD3 R0, PT, PT, R0, R7, R6 ;  /* 0x0000000700007210 */ /* 0x000fc80007ffe006 */
[----:B------:R-:W-:-:S13]  /*04f0*/  ISETP.GT.U32.AND P0, PT, R0, 0x5, PT ;  /* 0x000000050000780c */ /* 0x000fda0003f04070 */
[----:B------:R-:W-:Y:S05]  /*0500*/  @P0 EXIT ;  /* 0x000000000000094d */ /* 0x000fea0003800000 */
[----:B------:R-:W-:Y:S04]  /*0510*/  STG.E.U8 desc[UR6][R4.64], RZ ;  /* 0x000000ff04007986 */ /* 0x000fe8000c101106 */
[----:B------:R-:W-:Y:S04]  /*0520*/  STG.E.U8 desc[UR6][R2.64], RZ ;  /* 0x000000ff02007986 */ /* 0x000fe8000c101106 */
[----:B------:R-:W-:Y:S01]  /*0530*/  STG.E.U8 desc[UR6][R16.64], RZ ;  /* 0x000000ff10007986 */ /* 0x000fe2000c101106 */
[----:B------:R-:W-:Y:S05]  /*0540*/  EXIT ;  /* 0x000000000000794d */ /* 0x000fea0003800000 */
.L_x_2:
[----:B------:R-:W-:-:S00]  /*0550*/  BRA `(.L_x_2) ;  /* 0xfffffffc00fc7947 */ /* 0x000fc0000383ffff */
[----:B------:R-:W-:-:S00]  /*0560*/  NOP ;  /* 0x0000000000007918 */ /* 0x000fc00000000000 */
        /* <DEDUP_REMOVED lines=9> */
.L_x_3:


//--------------------- .nv.shared.reserved.0     --------------------------
	.section	.nv.shared.reserved.0,"aw",@nobits
	.weak		__nv_reservedSMEM_offset_0_alias
	.size		__nv_reservedSMEM_offset_0_alias, 0, 64
	.other		__nv_reservedSMEM_offset_0_alias,@"STO_CUDA_RESERVED_SHARED STV_DEFAULT"
__nv_reservedSMEM_offset_0_alias:
	.zero		0
	.zero		64


//--------------------- .nv.constant0._Z13lineDetectionPhS_ii --------------------------
	.section	.nv.constant0._Z13lineDetectionPhS_ii,"a",@progbits
	.sectionflags	@""
	.align	4
.nv.constant0._Z13lineDetectionPhS_ii:
	.zero		920


//--------------------- SYMBOLS --------------------------

	.type		.nv.reservedSmem.offset0,@object
	.size		.nv.reservedSmem.offset0,0x4
